//
// Generated by NVIDIA NVVM Compiler
//
// Compiler Build ID: CL-36424714
// Cuda compilation tools, release 13.0, V13.0.88
// Based on NVVM 20.0.0
//

.version 9.0
.target sm_100
.address_size 64

	// .globl	_Z11convolve_1dPiS_i
.const .align 4 .b8 d_msk[28];

.visible .entry _Z11convolve_1dPiS_i(
	.param .u64 .ptr .align 1 _Z11convolve_1dPiS_i_param_0,
	.param .u64 .ptr .align 1 _Z11convolve_1dPiS_i_param_1,
	.param .u32 _Z11convolve_1dPiS_i_param_2
)
{
	.reg .pred 	%p<21>;
	.reg .b32 	%r<48>;
	.reg .b64 	%rd<21>;

	ld.param.u64 	%rd3, [_Z11convolve_1dPiS_i_param_0];
	ld.param.u64 	%rd2, [_Z11convolve_1dPiS_i_param_1];
	ld.param.u32 	%r21, [_Z11convolve_1dPiS_i_param_2];
	cvta.to.global.u64 	%rd1, %rd3;
	mov.u32 	%r22, %tid.x;
	mov.u32 	%r23, %ctaid.x;
	mov.u32 	%r24, %ntid.x;
	mad.lo.s32 	%r1, %r23, %r24, %r22;
	setp.ge.s32 	%p1, %r1, %r21;
	@%p1 bra 	$L__BB0_16;
	add.s32 	%r2, %r1, -3;
	setp.lt.s32 	%p2, %r1, 3;
	setp.ge.s32 	%p3, %r2, %r21;
	or.pred  	%p4, %p2, %p3;
	mov.b32 	%r42, 0;
	@%p4 bra 	$L__BB0_3;
	mul.wide.u32 	%rd4, %r2, 4;
	add.s64 	%rd5, %rd1, %rd4;
	ld.global.u32 	%r26, [%rd5];
	ld.const.u32 	%r27, [d_msk];
	mul.lo.s32 	%r42, %r27, %r26;
$L__BB0_3:
	add.s32 	%r5, %r1, -2;
	setp.lt.s32 	%p5, %r1, 2;
	setp.ge.s32 	%p6, %r5, %r21;
	or.pred  	%p7, %p5, %p6;
	@%p7 bra 	$L__BB0_5;
	mul.wide.u32 	%rd6, %r5, 4;
	add.s64 	%rd7, %rd1, %rd6;
	ld.global.u32 	%r28, [%rd7];
	ld.const.u32 	%r29, [d_msk+4];
	mad.lo.s32 	%r42, %r29, %r28, %r42;
$L__BB0_5:
	setp.lt.s32 	%p8, %r1, 1;
	setp.gt.s32 	%p9, %r1, %r21;
	or.pred  	%p10, %p8, %p9;
	@%p10 bra 	$L__BB0_7;
	add.s32 	%r30, %r1, -1;
	mul.wide.u32 	%rd8, %r30, 4;
	add.s64 	%rd9, %rd1, %rd8;
	ld.global.u32 	%r31, [%rd9];
	ld.const.u32 	%r32, [d_msk+8];
	mad.lo.s32 	%r42, %r32, %r31, %r42;
$L__BB0_7:
	setp.lt.s32 	%p11, %r1, 0;
	@%p11 bra 	$L__BB0_9;
	mul.wide.u32 	%rd10, %r1, 4;
	add.s64 	%rd11, %rd1, %rd10;
	ld.global.u32 	%r33, [%rd11];
	ld.const.u32 	%r34, [d_msk+12];
	mad.lo.s32 	%r42, %r34, %r33, %r42;
$L__BB0_9:
	add.s32 	%r12, %r1, 1;
	setp.lt.s32 	%p12, %r1, -1;
	setp.ge.s32 	%p13, %r12, %r21;
	or.pred  	%p14, %p12, %p13;
	@%p14 bra 	$L__BB0_11;
	mul.wide.u32 	%rd12, %r12, 4;
	add.s64 	%rd13, %rd1, %rd12;
	ld.global.u32 	%r35, [%rd13];
	ld.const.u32 	%r36, [d_msk+16];
	mad.lo.s32 	%r42, %r36, %r35, %r42;
$L__BB0_11:
	add.s32 	%r15, %r1, 2;
	setp.lt.s32 	%p15, %r1, -2;
	setp.ge.s32 	%p16, %r15, %r21;
	or.pred  	%p17, %p15, %p16;
	@%p17 bra 	$L__BB0_13;
	mul.wide.u32 	%rd14, %r15, 4;
	add.s64 	%rd15, %rd1, %rd14;
	ld.global.u32 	%r37, [%rd15];
	ld.const.u32 	%r38, [d_msk+20];
	mad.lo.s32 	%r42, %r38, %r37, %r42;
$L__BB0_13:
	add.s32 	%r18, %r1, 3;
	setp.lt.s32 	%p18, %r1, -3;
	setp.ge.s32 	%p19, %r18, %r21;
	or.pred  	%p20, %p18, %p19;
	@%p20 bra 	$L__BB0_15;
	mul.wide.u32 	%rd16, %r18, 4;
	add.s64 	%rd17, %rd1, %rd16;
	ld.global.u32 	%r39, [%rd17];
	ld.const.u32 	%r40, [d_msk+24];
	mad.lo.s32 	%r42, %r40, %r39, %r42;
$L__BB0_15:
	cvta.to.global.u64 	%rd18, %rd2;
	mul.wide.s32 	%rd19, %r1, 4;
	add.s64 	%rd20, %rd18, %rd19;
	st.global.u32 	[%rd20], %r42;
$L__BB0_16:
	ret;

}


// ===== COMPILED SASS (sm_100) =====

	.target	sm_100

	.elftype	@"ET_EXEC"


//--------------------- .note.nv.tkinfo           --------------------------
	.section	.note.nv.tkinfo,"",@"SHT_NOTE"
	.sectionflags	@"SHF_NOTE_NV_TKINFO"
	.tkinfo
        /*0018*/ 	.word	0x00000002
        /*0030*/ 	.string	""
        /*0030*/ 	.string	"ptxas"
        /*0030*/ 	.string	"Cuda compilation tools, release 13.0, V13.0.88"
        /*0030*/ 	.string	"Build cuda_13.0.r13.0/compiler.36424714_0"
        /*0030*/ 	.string	"-arch sm_100 -m 64 "



//--------------------- .note.nv.cuinfo           --------------------------
	.section	.note.nv.cuinfo,"",@"SHT_NOTE"
	.sectionflags	@"SHF_NOTE_NV_CUINFO"
        /*0018*/ 	.short	0x0002
        /*001a*/ 	.short	0x0064
        /*001c*/ 	.short	0x0082
	.zero		2


//--------------------- .nv.info                  --------------------------
	.section	.nv.info,"",@"SHT_CUDA_INFO"
	.align	4


	//----- nvinfo : EIATTR_REGCOUNT
	.align		4
        /*0000*/ 	.byte	0x04, 0x2f
        /*0002*/ 	.short	(.L_2 - .L_1)
	.align		4
.L_1:
        /*0004*/ 	.word	index@(_Z11convolve_1dPiS_i)
        /*0008*/ 	.word	0x0000001e


	//----- nvinfo : EIATTR_FRAME_SIZE
	.align		4
.L_2:
        /*000c*/ 	.byte	0x04, 0x11
        /*000e*/ 	.short	(.L_4 - .L_3)
	.align		4
.L_3:
        /*0010*/ 	.word	index@(_Z11convolve_1dPiS_i)
        /*0014*/ 	.word	0x00000000


	//----- nvinfo : EIATTR_MIN_STACK_SIZE
	.align		4
.L_4:
        /*0018*/ 	.byte	0x04, 0x12
        /*001a*/ 	.short	(.L_6 - .L_5)
	.align		4
.L_5:
        /*001c*/ 	.word	index@(_Z11convolve_1dPiS_i)
        /*0020*/ 	.word	0x00000000
.L_6:


//--------------------- .nv.compat                --------------------------
	.section	.nv.compat,"",@"SHT_CUDA_COMPAT_INFO"
	.align	4
        /*0000*/ 	.byte	0x02, 0x09, 0x00, 0x00, 0x02, 0x02, 0x01, 0x00, 0x02, 0x05, 0x05, 0x00, 0x03, 0x07, 0x01, 0x01
        /*0010*/ 	.byte	0x02, 0x03, 0x00, 0x00, 0x02, 0x06, 0x01, 0x00, 0x04, 0x0b, 0x08, 0x00, 0x09, 0x00, 0x00, 0x00
        /*0020*/ 	.byte	0x00, 0x00, 0x00, 0x00


//--------------------- .nv.info._Z11convolve_1dPiS_i --------------------------
	.section	.nv.info._Z11convolve_1dPiS_i,"",@"SHT_CUDA_INFO"
	.sectionflags	@""
	.align	4


	//----- nvinfo : EIATTR_CUDA_API_VERSION
	.align		4
        /*0000*/ 	.byte	0x04, 0x37
        /*0002*/ 	.short	(.L_8 - .L_7)
.L_7:
        /*0004*/ 	.word	0x00000082


	//----- nvinfo : EIATTR_KPARAM_INFO
	.align		4
.L_8:
        /*0008*/ 	.byte	0x04, 0x17
        /*000a*/ 	.short	(.L_10 - .L_9)
.L_9:
        /*000c*/ 	.word	0x00000000
        /*0010*/ 	.short	0x0002
        /*0012*/ 	.short	0x0010
        /*0014*/ 	.byte	0x00, 0xf0, 0x11, 0x00


	//----- nvinfo : EIATTR_KPARAM_INFO
	.align		4
.L_10:
        /*0018*/ 	.byte	0x04, 0x17
        /*001a*/ 	.short	(.L_12 - .L_11)
.L_11:
        /*001c*/ 	.word	0x00000000
        /*0020*/ 	.short	0x0001
        /*0022*/ 	.short	0x0008
        /*0024*/ 	.byte	0x00, 0xf5, 0x21, 0x00


	//----- nvinfo : EIATTR_KPARAM_INFO
	.align		4
.L_12:
        /*0028*/ 	.byte	0x04, 0x17
        /*002a*/ 	.short	(.L_14 - .L_13)
.L_13:
        /*002c*/ 	.word	0x00000000
        /*0030*/ 	.short	0x0000
        /*0032*/ 	.short	0x0000
        /*0034*/ 	.byte	0x00, 0xf5, 0x21, 0x00


	//----- nvinfo : EIATTR_SPARSE_MMA_MASK
	.align		4
.L_14:
        /*0038*/ 	.byte	0x03, 0x50
        /*003a*/ 	.short	0x0000


	//----- nvinfo : EIATTR_MAXREG_COUNT
	.align		4
        /*003c*/ 	.byte	0x03, 0x1b
        /*003e*/ 	.short	0x00ff


	//----- nvinfo : EIATTR_MERCURY_ISA_VERSION
	.align		4
        /*0040*/ 	.byte	0x03, 0x5f
        /*0042*/ 	.short	0x0101


	//----- nvinfo : EIATTR_VRC_CTA_INIT_COUNT
	.align		4
        /*0044*/ 	.byte	0x02, 0x4a
	.zero		1
	.zero		1


	//----- nvinfo : EIATTR_EXIT_INSTR_OFFSETS
	.align		4
        /*0048*/ 	.byte	0x04, 0x1c
        /*004a*/ 	.short	(.L_16 - .L_15)


	//   ....[0]....
.L_15:
        /*004c*/ 	.word	0x00000070


	//   ....[1]....
        /*0050*/ 	.word	0x00000430


	//----- nvinfo : EIATTR_CBANK_PARAM_SIZE
	.align		4
.L_16:
        /*0054*/ 	.byte	0x03, 0x19
        /*0056*/ 	.short	0x0014


	//----- nvinfo : EIATTR_PARAM_CBANK
	.align		4
        /*0058*/ 	.byte	0x04, 0x0a
        /*005a*/ 	.short	(.L_18 - .L_17)
	.align		4
.L_17:
        /*005c*/ 	.word	index@(.nv.constant0._Z11convolve_1dPiS_i)
        /*0060*/ 	.short	0x0380
        /*0062*/ 	.short	0x0014


	//----- nvinfo : EIATTR_SW_WAR
	.align		4
.L_18:
        /*0064*/ 	.byte	0x04, 0x36
        /*0066*/ 	.short	(.L_20 - .L_19)
.L_19:
        /*0068*/ 	.word	0x00000008
.L_20:


//--------------------- .nv.callgraph             --------------------------
	.section	.nv.callgraph,"",@"SHT_CUDA_CALLGRAPH"
	.align	4
	.sectionentsize	8
	.align		4
        /*0000*/ 	.word	0x00000000
	.align		4
        /*0004*/ 	.word	0xffffffff
	.align		4
        /*0008*/ 	.word	0x00000000
	.align		4
        /*000c*/ 	.word	0xfffffffe
	.align		4
        /*0010*/ 	.word	0x00000000
	.align		4
        /*0014*/ 	.word	0xfffffffd
	.align		4
        /*0018*/ 	.word	0x00000000
	.align		4
        /*001c*/ 	.word	0xfffffffc


//--------------------- .nv.constant3             --------------------------
	.section	.nv.constant3,"a",@progbits
	.align	4
.nv.constant3:
	.type		d_msk,@object
	.size		d_msk,(.L_0 - d_msk)
d_msk:
	.zero		28
.L_0:


//--------------------- .text._Z11convolve_1dPiS_i --------------------------
	.section	.text._Z11convolve_1dPiS_i,"ax",@progbits
	.align	128
        .global         _Z11convolve_1dPiS_i
        .type           _Z11convolve_1dPiS_i,@function
        .size           _Z11convolve_1dPiS_i,(.L_x_1 - _Z11convolve_1dPiS_i)
        .other          _Z11convolve_1dPiS_i,@"STO_CUDA_ENTRY STV_DEFAULT"
_Z11convolve_1dPiS_i:
.text._Z11convolve_1dPiS_i:
[----:B------:R-:W-:Y:S01]  /*0000*/  LDC R1, c[0x0][0x37c] ;  /* 0x0000df00ff017b82 */ /* 0x000fe20000000800 */
[----:B------:R-:W0:Y:S07]  /*0010*/  S2R R11, SR_TID.X ;  /* 0x00000000000b7919 */ /* 0x000e2e0000002100 */
[----:B------:R-:W0:Y:S01]  /*0020*/  S2UR UR4, SR_CTAID.X ;  /* 0x00000000000479c3 */ /* 0x000e220000002500 */
[----:B------:R-:W1:Y:S07]  /*0030*/  LDCU UR6, c[0x0][0x390] ;  /* 0x00007200ff0677ac */ /* 0x000e6e0008000800 */
[----:B------:R-:W0:Y:S02]  /*0040*/  LDC R0, c[0x0][0x360] ;  /* 0x0000d800ff007b82 */ /* 0x000e240000000800 */
[----:B0-----:R-:W-:-:S05]  /*0050*/  IMAD R11, R0, UR4, R11 ;  /* 0x00000004000b7c24 */ /* 0x001fca000f8e020b */
[----:B-1----:R-:W-:-:S13]  /*0060*/  ISETP.GE.AND P0, PT, R11, UR6, PT ;  /* 0x000000060b007c0c */ /* 0x002fda000bf06270 */
[----:B------:R-:W-:Y:S05]  /*0070*/  @P0 EXIT ;  /* 0x000000000000094d */ /* 0x000fea0003800000 */
[C---:B------:R-:W-:Y:S01]  /*0080*/  IADD3 R5, PT, PT, R11.reuse, -0x3, RZ ;  /* 0xfffffffd0b057810 */ /* 0x040fe20007ffe0ff */
[C---:B------:R-:W-:Y:S01]  /*0090*/  VIADD R17, R11.reuse, 0x1 ;  /* 0x000000010b117836 */ /* 0x040fe20000000000 */
[C---:B------:R-:W-:Y:S01]  /*00a0*/  IADD3 R25, PT, PT, R11.reuse, -0x2, RZ ;  /* 0xfffffffe0b197810 */ /* 0x040fe20007ffe0ff */
[----:B------:R-:W-:Y:S01]  /*00b0*/  VIADD R13, R11, 0x3 ;  /* 0x000000030b0d7836 */ /* 0x000fe20000000000 */
[----:B------:R-:W-:Y:S01]  /*00c0*/  ISETP.GE.AND P0, PT, R5, UR6, PT ;  /* 0x0000000605007c0c */ /* 0x000fe2000bf06270 */
[----:B------:R-:W0:Y:S01]  /*00d0*/  LDCU.64 UR4, c[0x0][0x358] ;  /* 0x00006b00ff0477ac */ /* 0x000e220008000a00 */
[----:B------:R-:W-:Y:S02]  /*00e0*/  ISETP.GE.AND P3, PT, R25, UR6, PT ;  /* 0x0000000619007c0c */ /* 0x000fe4000bf66270 */
[C---:B------:R-:W-:Y:S02]  /*00f0*/  ISETP.LT.OR P0, PT, R11.reuse, 0x3, P0 ;  /* 0x000000030b00780c */ /* 0x040fe40000701670 */
[----:B------:R-:W-:-:S02]  /*0100*/  ISETP.GT.AND P2, PT, R11, UR6, PT ;  /* 0x000000060b007c0c */ /* 0x000fc4000bf44270 */
[C---:B------:R-:W-:Y:S02]  /*0110*/  ISETP.LT.OR P3, PT, R11.reuse, 0x2, P3 ;  /* 0x000000020b00780c */ /* 0x040fe40001f61670 */
[C---:B------:R-:W-:Y:S02]  /*0120*/  ISETP.LT.OR P2, PT, R11.reuse, 0x1, P2 ;  /* 0x000000010b00780c */ /* 0x040fe40001741670 */
[----:B------:R-:W-:Y:S02]  /*0130*/  IADD3 R15, PT, PT, R11, 0x2, RZ ;  /* 0x000000020b0f7810 */ /* 0x000fe40007ffe0ff */
[----:B------:R-:W-:Y:S02]  /*0140*/  ISETP.GE.AND P1, PT, R17, UR6, PT ;  /* 0x0000000611007c0c */ /* 0x000fe4000bf26270 */
[----:B------:R-:W-:Y:S01]  /*0150*/  ISETP.GE.AND P6, PT, R11, RZ, PT ;  /* 0x000000ff0b00720c */ /* 0x000fe20003fc6270 */
[----:B------:R-:W1:Y:S01]  /*0160*/  @!P0 LDC.64 R22, c[0x0][0x380] ;  /* 0x0000e000ff168b82 */ /* 0x000e620000000a00 */
[----:B------:R-:W-:-:S02]  /*0170*/  ISETP.GE.AND P5, PT, R15, UR6, PT ;  /* 0x000000060f007c0c */ /* 0x000fc4000bfa6270 */
[----:B------:R-:W-:Y:S02]  /*0180*/  ISETP.LT.OR P1, PT, R11, -0x1, P1 ;  /* 0xffffffff0b00780c */ /* 0x000fe40000f21670 */
[----:B------:R-:W-:Y:S02]  /*0190*/  ISETP.GE.AND P4, PT, R13, UR6, PT ;  /* 0x000000060d007c0c */ /* 0x000fe4000bf86270 */
[C---:B------:R-:W-:Y:S01]  /*01a0*/  ISETP.LT.OR P5, PT, R11.reuse, -0x2, P5 ;  /* 0xfffffffe0b00780c */ /* 0x040fe20002fa1670 */
[----:B------:R-:W2:Y:S01]  /*01b0*/  @!P3 LDC.64 R20, c[0x0][0x380] ;  /* 0x0000e000ff14bb82 */ /* 0x000ea20000000a00 */
[----:B------:R-:W-:-:S07]  /*01c0*/  ISETP.LT.OR P4, PT, R11, -0x3, P4 ;  /* 0xfffffffd0b00780c */ /* 0x000fce0002781670 */
[----:B------:R-:W3:Y:S08]  /*01d0*/  @!P2 LDC.64 R18, c[0x0][0x380] ;  /* 0x0000e000ff12ab82 */ /* 0x000ef00000000a00 */
[----:B------:R-:W4:Y:S01]  /*01e0*/  @P6 LDC.64 R8, c[0x0][0x380] ;  /* 0x0000e000ff086b82 */ /* 0x000f220000000a00 */
[----:B-1----:R-:W-:Y:S01]  /*01f0*/  @!P0 IMAD.WIDE.U32 R22, R5, 0x4, R22 ;  /* 0x0000000405168825 */ /* 0x002fe200078e0016 */
[----:B------:R-:W-:-:S04]  /*0200*/  @!P2 IADD3 R27, PT, PT, R11, -0x1, RZ ;  /* 0xffffffff0b1ba810 */ /* 0x000fc80007ffe0ff */
[----:B0-----:R-:W5:Y:S02]  /*0210*/  @!P0 LDG.E R0, desc[UR4][R22.64] ;  /* 0x0000000416008981 */ /* 0x001f64000c1e1900 */
[----:B------:R-:W0:Y:S08]  /*0220*/  @!P1 LDC.64 R6, c[0x0][0x380] ;  /* 0x0000e000ff069b82 */ /* 0x000e300000000a00 */
[----:B------:R-:W1:Y:S01]  /*0230*/  @!P5 LDC.64 R2, c[0x0][0x380] ;  /* 0x0000e000ff02db82 */ /* 0x000e620000000a00 */
[----:B--2---:R-:W-:-:S07]  /*0240*/  @!P3 IMAD.WIDE.U32 R20, R25, 0x4, R20 ;  /* 0x000000041914b825 */ /* 0x004fce00078e0014 */
[----:B------:R-:W2:Y:S01]  /*0250*/  @!P4 LDC.64 R4, c[0x0][0x380] ;  /* 0x0000e000ff04cb82 */ /* 0x000ea20000000a00 */
[----:B---3--:R-:W-:Y:S01]  /*0260*/  @!P2 IMAD.WIDE.U32 R18, R27, 0x4, R18 ;  /* 0x000000041b12a825 */ /* 0x008fe200078e0012 */
[----:B------:R-:W3:Y:S03]  /*0270*/  @!P3 LDG.E R10, desc[UR4][R20.64] ;  /* 0x00000004140ab981 */ /* 0x000ee6000c1e1900 */
[----:B----4-:R-:W-:Y:S02]  /*0280*/  @P6 IMAD.WIDE.U32 R24, R11, 0x4, R8 ;  /* 0x000000040b186825 */ /* 0x010fe400078e0008 */
[----:B------:R4:W3:Y:S01]  /*0290*/  @!P2 LDG.E R8, desc[UR4][R18.64] ;  /* 0x000000041208a981 */ /* 0x0008e2000c1e1900 */
[----:B------:R-:W3:Y:S01]  /*02a0*/  @!P3 LDC R9, c[0x3][0x4] ;  /* 0x00c00100ff09bb82 */ /* 0x000ee20000000800 */
[----:B0-----:R-:W-:Y:S02]  /*02b0*/  @!P1 IMAD.WIDE.U32 R16, R17, 0x4, R6 ;  /* 0x0000000411109825 */ /* 0x001fe400078e0006 */
[----:B------:R-:W3:Y:S04]  /*02c0*/  @P6 LDG.E R6, desc[UR4][R24.64] ;  /* 0x0000000418066981 */ /* 0x000ee8000c1e1900 */
[----:B------:R-:W3:Y:S01]  /*02d0*/  @!P1 LDG.E R16, desc[UR4][R16.64] ;  /* 0x0000000410109981 */ /* 0x000ee2000c1e1900 */
[----:B-1----:R-:W-:Y:S01]  /*02e0*/  @!P5 IMAD.WIDE.U32 R14, R15, 0x4, R2 ;  /* 0x000000040f0ed825 */ /* 0x002fe200078e0002 */
[----:B------:R-:W0:Y:S05]  /*02f0*/  @!P2 LDC R12, c[0x3][0x8] ;  /* 0x00c00200ff0cab82 */ /* 0x000e2a0000000800 */
[----:B------:R-:W3:Y:S01]  /*0300*/  @!P5 LDG.E R14, desc[UR4][R14.64] ;  /* 0x000000040e0ed981 */ /* 0x000ee2000c1e1900 */
[----:B--2---:R-:W-:-:S02]  /*0310*/  @!P4 IMAD.WIDE.U32 R4, R13, 0x4, R4 ;  /* 0x000000040d04c825 */ /* 0x004fc400078e0004 */
[----:B------:R-:W5:Y:S04]  /*0320*/  @!P0 LDC R3, c[0x3][RZ] ;  /* 0x00c00000ff038b82 */ /* 0x000f680000000800 */
[----:B------:R-:W2:Y:S04]  /*0330*/  @!P4 LDG.E R4, desc[UR4][R4.64] ;  /* 0x000000040404c981 */ /* 0x000ea8000c1e1900 */
[----:B------:R-:W1:Y:S01]  /*0340*/  @P6 LDC R13, c[0x3][0xc] ;  /* 0x00c00300ff0d6b82 */ /* 0x000e620000000800 */
[----:B------:R-:W-:-:S07]  /*0350*/  HFMA2 R7, -RZ, RZ, 0, 0 ;  /* 0x00000000ff077431 */ /* 0x000fce00000001ff */
[----:B----4-:R-:W4:Y:S08]  /*0360*/  @!P1 LDC R18, c[0x3][0x10] ;  /* 0x00c00400ff129b82 */ /* 0x010f300000000800 */
[----:B------:R-:W4:Y:S01]  /*0370*/  @!P5 LDC R19, c[0x3][0x14] ;  /* 0x00c00500ff13db82 */ /* 0x000f220000000800 */
[----:B-----5:R-:W-:-:S07]  /*0380*/  @!P0 IMAD R7, R0, R3, RZ ;  /* 0x0000000300078224 */ /* 0x020fce00078e02ff */
[----:B------:R-:W5:Y:S08]  /*0390*/  LDC.64 R2, c[0x0][0x388] ;  /* 0x0000e200ff027b82 */ /* 0x000f700000000a00 */
[----:B------:R-:W2:Y:S01]  /*03a0*/  @!P4 LDC R0, c[0x3][0x18] ;  /* 0x00c00600ff00cb82 */ /* 0x000ea20000000800 */
[----:B---3--:R-:W-:-:S04]  /*03b0*/  @!P3 IMAD R7, R10, R9, R7 ;  /* 0x000000090a07b224 */ /* 0x008fc800078e0207 */
[----:B0-----:R-:W-:-:S04]  /*03c0*/  @!P2 IMAD R7, R8, R12, R7 ;  /* 0x0000000c0807a224 */ /* 0x001fc800078e0207 */
[----:B-1----:R-:W-:-:S04]  /*03d0*/  @P6 IMAD R7, R6, R13, R7 ;  /* 0x0000000d06076224 */ /* 0x002fc800078e0207 */
[----:B----4-:R-:W-:Y:S02]  /*03e0*/  @!P1 IMAD R7, R16, R18, R7 ;  /* 0x0000001210079224 */ /* 0x010fe400078e0207 */
[----:B-----5:R-:W-:-:S04]  /*03f0*/  IMAD.WIDE R2, R11, 0x4, R2 ;  /* 0x000000040b027825 */ /* 0x020fc800078e0202 */
[----:B------:R-:W-:-:S04]  /*0400*/  @!P5 IMAD R7, R14, R19, R7 ;  /* 0x000000130e07d224 */ /* 0x000fc800078e0207 */
[----:B--2---:R-:W-:-:S05]  /*0410*/  @!P4 IMAD R7, R4, R0, R7 ;  /* 0x000000000407c224 */ /* 0x004fca00078e0207 */
[----:B------:R-:W-:Y:S01]  /*0420*/  STG.E desc[UR4][R2.64], R7 ;  /* 0x0000000702007986 */ /* 0x000fe2000c101904 */
[----:B------:R-:W-:Y:S05]  /*0430*/  EXIT ;  /* 0x000000000000794d */ /* 0x000fea0003800000 */
.L_x_0:
[----:B------:R-:W-:-:S00]  /*0440*/  BRA `(.L_x_0) ;  /* 0xfffffffc00fc7947 */ /* 0x000fc0000383ffff */
[----:B------:R-:W-:-:S00]  /*0450*/  NOP ;  /* 0x0000000000007918 */ /* 0x000fc00000000000 */
        /* <DEDUP_REMOVED lines=10> */
.L_x_1:


//--------------------- .nv.shared.reserved.0     --------------------------
	.section	.nv.shared.reserved.0,"aw",@nobits
	.weak		__nv_reservedSMEM_offset_0_alias
	.size		__nv_reservedSMEM_offset_0_alias, 0, 64
	.other		__nv_reservedSMEM_offset_0_alias,@"STO_CUDA_RESERVED_SHARED STV_DEFAULT"
__nv_reservedSMEM_offset_0_alias:
	.zero		0
	.zero		64


//--------------------- .nv.constant0._Z11convolve_1dPiS_i --------------------------
	.section	.nv.constant0._Z11convolve_1dPiS_i,"a",@progbits
	.sectionflags	@""
	.align	4
.nv.constant0._Z11convolve_1dPiS_i:
	.zero		916


//--------------------- SYMBOLS --------------------------

	.type		.nv.reservedSmem.offset0,@object
	.size		.nv.reservedSmem.offset0,0x4
